//
// Generated by NVIDIA NVVM Compiler
//
// Compiler Build ID: CL-36424714
// Cuda compilation tools, release 13.0, V13.0.88
// Based on NVVM 20.0.0
//

.version 9.0
.target sm_100
.address_size 64

	// .globl	_Z10cudaMatMulPiS_S_
// _ZZ16cudaMatMulSharedPiS_S_E5sMat1 has been demoted
// _ZZ16cudaMatMulSharedPiS_S_E5sMat2 has been demoted
// _ZZ23cudaMatMulSharedTsukubaPiS_S_E5sMat1 has been demoted
// _ZZ23cudaMatMulSharedTsukubaPiS_S_E5sMat2 has been demoted

.visible .entry _Z10cudaMatMulPiS_S_(
	.param .u64 .ptr .align 1 _Z10cudaMatMulPiS_S__param_0,
	.param .u64 .ptr .align 1 _Z10cudaMatMulPiS_S__param_1,
	.param .u64 .ptr .align 1 _Z10cudaMatMulPiS_S__param_2
)
{
	.reg .pred 	%p<2>;
	.reg .b32 	%r<70>;
	.reg .b64 	%rd<15>;

	ld.param.u64 	%rd4, [_Z10cudaMatMulPiS_S__param_0];
	ld.param.u64 	%rd5, [_Z10cudaMatMulPiS_S__param_1];
	ld.param.u64 	%rd3, [_Z10cudaMatMulPiS_S__param_2];
	cvta.to.global.u64 	%rd6, %rd5;
	cvta.to.global.u64 	%rd7, %rd4;
	mov.u32 	%r13, %ntid.x;
	mov.u32 	%r14, %ctaid.x;
	mov.u32 	%r15, %tid.x;
	mad.lo.s32 	%r1, %r13, %r14, %r15;
	shr.s32 	%r16, %r1, 31;
	shr.u32 	%r17, %r16, 22;
	add.s32 	%r18, %r1, %r17;
	and.b32  	%r67, %r18, -1024;
	sub.s32 	%r66, %r1, %r67;
	add.s64 	%rd1, %rd7, 32;
	add.s64 	%rd2, %rd6, 32768;
	mov.b32 	%r68, 0;
	mov.u32 	%r69, %r68;
$L__BB0_1:
	mul.wide.s32 	%rd8, %r67, 4;
	add.s64 	%rd9, %rd1, %rd8;
	mul.wide.s32 	%rd10, %r66, 4;
	add.s64 	%rd11, %rd2, %rd10;
	ld.global.u32 	%r19, [%rd9+-32];
	ld.global.u32 	%r20, [%rd11+-32768];
	mad.lo.s32 	%r21, %r20, %r19, %r69;
	ld.global.u32 	%r22, [%rd9+-28];
	ld.global.u32 	%r23, [%rd11+-28672];
	mad.lo.s32 	%r24, %r23, %r22, %r21;
	ld.global.u32 	%r25, [%rd9+-24];
	ld.global.u32 	%r26, [%rd11+-24576];
	mad.lo.s32 	%r27, %r26, %r25, %r24;
	ld.global.u32 	%r28, [%rd9+-20];
	ld.global.u32 	%r29, [%rd11+-20480];
	mad.lo.s32 	%r30, %r29, %r28, %r27;
	ld.global.u32 	%r31, [%rd9+-16];
	ld.global.u32 	%r32, [%rd11+-16384];
	mad.lo.s32 	%r33, %r32, %r31, %r30;
	ld.global.u32 	%r34, [%rd9+-12];
	ld.global.u32 	%r35, [%rd11+-12288];
	mad.lo.s32 	%r36, %r35, %r34, %r33;
	ld.global.u32 	%r37, [%rd9+-8];
	ld.global.u32 	%r38, [%rd11+-8192];
	mad.lo.s32 	%r39, %r38, %r37, %r36;
	ld.global.u32 	%r40, [%rd9+-4];
	ld.global.u32 	%r41, [%rd11+-4096];
	mad.lo.s32 	%r42, %r41, %r40, %r39;
	ld.global.u32 	%r43, [%rd9];
	ld.global.u32 	%r44, [%rd11];
	mad.lo.s32 	%r45, %r44, %r43, %r42;
	ld.global.u32 	%r46, [%rd9+4];
	ld.global.u32 	%r47, [%rd11+4096];
	mad.lo.s32 	%r48, %r47, %r46, %r45;
	ld.global.u32 	%r49, [%rd9+8];
	ld.global.u32 	%r50, [%rd11+8192];
	mad.lo.s32 	%r51, %r50, %r49, %r48;
	ld.global.u32 	%r52, [%rd9+12];
	ld.global.u32 	%r53, [%rd11+12288];
	mad.lo.s32 	%r54, %r53, %r52, %r51;
	ld.global.u32 	%r55, [%rd9+16];
	ld.global.u32 	%r56, [%rd11+16384];
	mad.lo.s32 	%r57, %r56, %r55, %r54;
	ld.global.u32 	%r58, [%rd9+20];
	ld.global.u32 	%r59, [%rd11+20480];
	mad.lo.s32 	%r60, %r59, %r58, %r57;
	ld.global.u32 	%r61, [%rd9+24];
	ld.global.u32 	%r62, [%rd11+24576];
	mad.lo.s32 	%r63, %r62, %r61, %r60;
	ld.global.u32 	%r64, [%rd9+28];
	ld.global.u32 	%r65, [%rd11+28672];
	mad.lo.s32 	%r69, %r65, %r64, %r63;
	add.s32 	%r68, %r68, 16;
	add.s32 	%r67, %r67, 16;
	add.s32 	%r66, %r66, 16384;
	setp.ne.s32 	%p1, %r68, 1024;
	@%p1 bra 	$L__BB0_1;
	cvta.to.global.u64 	%rd12, %rd3;
	mul.wide.s32 	%rd13, %r1, 4;
	add.s64 	%rd14, %rd12, %rd13;
	st.global.u32 	[%rd14], %r69;
	ret;

}
	// .globl	_Z16cudaMatMulSharedPiS_S_
.visible .entry _Z16cudaMatMulSharedPiS_S_(
	.param .u64 .ptr .align 1 _Z16cudaMatMulSharedPiS_S__param_0,
	.param .u64 .ptr .align 1 _Z16cudaMatMulSharedPiS_S__param_1,
	.param .u64 .ptr .align 1 _Z16cudaMatMulSharedPiS_S__param_2
)
{
	.reg .pred 	%p<2>;
	.reg .b32 	%r<77>;
	.reg .b64 	%rd<12>;
	// demoted variable
	.shared .align 4 .b8 _ZZ16cudaMatMulSharedPiS_S_E5sMat1[4096];
	// demoted variable
	.shared .align 4 .b8 _ZZ16cudaMatMulSharedPiS_S_E5sMat2[4096];
	ld.param.u64 	%rd2, [_Z16cudaMatMulSharedPiS_S__param_0];
	ld.param.u64 	%rd3, [_Z16cudaMatMulSharedPiS_S__param_1];
	ld.param.u64 	%rd1, [_Z16cudaMatMulSharedPiS_S__param_2];
	cvta.to.global.u64 	%rd4, %rd3;
	cvta.to.global.u64 	%rd5, %rd2;
	mov.u32 	%r12, %tid.x;
	mov.u32 	%r13, %ctaid.x;
	mov.u32 	%r14, %ntid.x;
	mad.lo.s32 	%r1, %r13, %r14, %r12;
	mul.wide.u32 	%rd6, %r1, 4;
	add.s64 	%rd7, %rd5, %rd6;
	ld.global.u32 	%r15, [%rd7];
	shl.b32 	%r16, %r12, 2;
	mov.u32 	%r17, _ZZ16cudaMatMulSharedPiS_S_E5sMat1;
	add.s32 	%r18, %r17, %r16;
	st.shared.u32 	[%r18], %r15;
	add.s64 	%rd8, %rd4, %rd6;
	ld.global.u32 	%r19, [%rd8];
	mov.u32 	%r20, _ZZ16cudaMatMulSharedPiS_S_E5sMat2;
	add.s32 	%r21, %r20, %r16;
	st.shared.u32 	[%r21], %r19;
	bar.sync 	0;
	shl.b32 	%r22, %r1, 2;
	and.b32  	%r23, %r22, -4096;
	add.s32 	%r2, %r17, %r23;
	and.b32  	%r24, %r22, 4092;
	add.s32 	%r25, %r24, %r20;
	add.s32 	%r74, %r25, 32768;
	mov.b32 	%r76, 0;
	mov.b32 	%r75, 32;
$L__BB1_1:
	add.s32 	%r26, %r2, %r75;
	ld.shared.u32 	%r27, [%r26+-32];
	ld.shared.u32 	%r28, [%r74+-32768];
	mad.lo.s32 	%r29, %r28, %r27, %r76;
	ld.shared.u32 	%r30, [%r26+-28];
	ld.shared.u32 	%r31, [%r74+-28672];
	mad.lo.s32 	%r32, %r31, %r30, %r29;
	ld.shared.u32 	%r33, [%r26+-24];
	ld.shared.u32 	%r34, [%r74+-24576];
	mad.lo.s32 	%r35, %r34, %r33, %r32;
	ld.shared.u32 	%r36, [%r26+-20];
	ld.shared.u32 	%r37, [%r74+-20480];
	mad.lo.s32 	%r38, %r37, %r36, %r35;
	ld.shared.u32 	%r39, [%r26+-16];
	ld.shared.u32 	%r40, [%r74+-16384];
	mad.lo.s32 	%r41, %r40, %r39, %r38;
	ld.shared.u32 	%r42, [%r26+-12];
	ld.shared.u32 	%r43, [%r74+-12288];
	mad.lo.s32 	%r44, %r43, %r42, %r41;
	ld.shared.u32 	%r45, [%r26+-8];
	ld.shared.u32 	%r46, [%r74+-8192];
	mad.lo.s32 	%r47, %r46, %r45, %r44;
	ld.shared.u32 	%r48, [%r26+-4];
	ld.shared.u32 	%r49, [%r74+-4096];
	mad.lo.s32 	%r50, %r49, %r48, %r47;
	ld.shared.u32 	%r51, [%r26];
	ld.shared.u32 	%r52, [%r74];
	mad.lo.s32 	%r53, %r52, %r51, %r50;
	ld.shared.u32 	%r54, [%r26+4];
	ld.shared.u32 	%r55, [%r74+4096];
	mad.lo.s32 	%r56, %r55, %r54, %r53;
	ld.shared.u32 	%r57, [%r26+8];
	ld.shared.u32 	%r58, [%r74+8192];
	mad.lo.s32 	%r59, %r58, %r57, %r56;
	ld.shared.u32 	%r60, [%r26+12];
	ld.shared.u32 	%r61, [%r74+12288];
	mad.lo.s32 	%r62, %r61, %r60, %r59;
	ld.shared.u32 	%r63, [%r26+16];
	ld.shared.u32 	%r64, [%r74+16384];
	mad.lo.s32 	%r65, %r64, %r63, %r62;
	ld.shared.u32 	%r66, [%r26+20];
	ld.shared.u32 	%r67, [%r74+20480];
	mad.lo.s32 	%r68, %r67, %r66, %r65;
	ld.shared.u32 	%r69, [%r26+24];
	ld.shared.u32 	%r70, [%r74+24576];
	mad.lo.s32 	%r71, %r70, %r69, %r68;
	ld.shared.u32 	%r72, [%r26+28];
	ld.shared.u32 	%r73, [%r74+28672];
	mad.lo.s32 	%r76, %r73, %r72, %r71;
	add.s32 	%r75, %r75, 64;
	add.s32 	%r74, %r74, 65536;
	setp.ne.s32 	%p1, %r75, 4128;
	@%p1 bra 	$L__BB1_1;
	cvta.to.global.u64 	%rd9, %rd1;
	add.s64 	%rd11, %rd9, %rd6;
	st.global.u32 	[%rd11], %r76;
	ret;

}
	// .globl	_Z23cudaMatMulSharedTsukubaPiS_S_
.visible .entry _Z23cudaMatMulSharedTsukubaPiS_S_(
	.param .u64 .ptr .align 1 _Z23cudaMatMulSharedTsukubaPiS_S__param_0,
	.param .u64 .ptr .align 1 _Z23cudaMatMulSharedTsukubaPiS_S__param_1,
	.param .u64 .ptr .align 1 _Z23cudaMatMulSharedTsukubaPiS_S__param_2
)
{
	.reg .pred 	%p<2>;
	.reg .b32 	%r<80>;
	.reg .b64 	%rd<11>;
	// demoted variable
	.shared .align 4 .b8 _ZZ23cudaMatMulSharedTsukubaPiS_S_E5sMat1[4096];
	// demoted variable
	.shared .align 4 .b8 _ZZ23cudaMatMulSharedTsukubaPiS_S_E5sMat2[4096];
	ld.param.u64 	%rd2, [_Z23cudaMatMulSharedTsukubaPiS_S__param_0];
	ld.param.u64 	%rd3, [_Z23cudaMatMulSharedTsukubaPiS_S__param_1];
	cvta.to.global.u64 	%rd4, %rd3;
	cvta.to.global.u64 	%rd5, %rd2;
	mov.u32 	%r11, %tid.x;
	mov.u32 	%r12, %ctaid.x;
	mov.u32 	%r13, %ntid.x;
	mad.lo.s32 	%r14, %r12, %r13, %r11;
	mul.wide.u32 	%rd6, %r14, 4;
	add.s64 	%rd1, %rd5, %rd6;
	ld.global.u32 	%r15, [%rd1];
	shl.b32 	%r16, %r11, 2;
	mov.u32 	%r17, _ZZ23cudaMatMulSharedTsukubaPiS_S_E5sMat1;
	add.s32 	%r18, %r17, %r16;
	st.shared.u32 	[%r18], %r15;
	add.s32 	%r19, %r14, 512;
	mul.wide.u32 	%rd7, %r19, 4;
	add.s64 	%rd8, %rd5, %rd7;
	ld.global.u32 	%r20, [%rd8];
	st.shared.u32 	[%r18+2048], %r20;
	add.s64 	%rd9, %rd4, %rd6;
	ld.global.u32 	%r21, [%rd9];
	mov.u32 	%r22, _ZZ23cudaMatMulSharedTsukubaPiS_S_E5sMat2;
	add.s32 	%r23, %r22, %r16;
	st.shared.u32 	[%r23], %r21;
	add.s64 	%rd10, %rd4, %rd7;
	ld.global.u32 	%r24, [%rd10];
	st.shared.u32 	[%r23+2048], %r24;
	bar.sync 	0;
	shl.b32 	%r25, %r14, 2;
	and.b32  	%r26, %r25, -4096;
	add.s32 	%r1, %r17, %r26;
	and.b32  	%r27, %r25, 4092;
	add.s32 	%r28, %r27, %r22;
	add.s32 	%r77, %r28, 32768;
	mov.b32 	%r79, 0;
	mov.b32 	%r78, 32;
$L__BB2_1:
	add.s32 	%r29, %r1, %r78;
	ld.shared.u32 	%r30, [%r29+-32];
	ld.shared.u32 	%r31, [%r77+-32768];
	mad.lo.s32 	%r32, %r31, %r30, %r79;
	ld.shared.u32 	%r33, [%r29+-28];
	ld.shared.u32 	%r34, [%r77+-28672];
	mad.lo.s32 	%r35, %r34, %r33, %r32;
	ld.shared.u32 	%r36, [%r29+-24];
	ld.shared.u32 	%r37, [%r77+-24576];
	mad.lo.s32 	%r38, %r37, %r36, %r35;
	ld.shared.u32 	%r39, [%r29+-20];
	ld.shared.u32 	%r40, [%r77+-20480];
	mad.lo.s32 	%r41, %r40, %r39, %r38;
	ld.shared.u32 	%r42, [%r29+-16];
	ld.shared.u32 	%r43, [%r77+-16384];
	mad.lo.s32 	%r44, %r43, %r42, %r41;
	ld.shared.u32 	%r45, [%r29+-12];
	ld.shared.u32 	%r46, [%r77+-12288];
	mad.lo.s32 	%r47, %r46, %r45, %r44;
	ld.shared.u32 	%r48, [%r29+-8];
	ld.shared.u32 	%r49, [%r77+-8192];
	mad.lo.s32 	%r50, %r49, %r48, %r47;
	ld.shared.u32 	%r51, [%r29+-4];
	ld.shared.u32 	%r52, [%r77+-4096];
	mad.lo.s32 	%r53, %r52, %r51, %r50;
	ld.shared.u32 	%r54, [%r29];
	ld.shared.u32 	%r55, [%r77];
	mad.lo.s32 	%r56, %r55, %r54, %r53;
	ld.shared.u32 	%r57, [%r29+4];
	ld.shared.u32 	%r58, [%r77+4096];
	mad.lo.s32 	%r59, %r58, %r57, %r56;
	ld.shared.u32 	%r60, [%r29+8];
	ld.shared.u32 	%r61, [%r77+8192];
	mad.lo.s32 	%r62, %r61, %r60, %r59;
	ld.shared.u32 	%r63, [%r29+12];
	ld.shared.u32 	%r64, [%r77+12288];
	mad.lo.s32 	%r65, %r64, %r63, %r62;
	ld.shared.u32 	%r66, [%r29+16];
	ld.shared.u32 	%r67, [%r77+16384];
	mad.lo.s32 	%r68, %r67, %r66, %r65;
	ld.shared.u32 	%r69, [%r29+20];
	ld.shared.u32 	%r70, [%r77+20480];
	mad.lo.s32 	%r71, %r70, %r69, %r68;
	ld.shared.u32 	%r72, [%r29+24];
	ld.shared.u32 	%r73, [%r77+24576];
	mad.lo.s32 	%r74, %r73, %r72, %r71;
	ld.shared.u32 	%r75, [%r29+28];
	ld.shared.u32 	%r76, [%r77+28672];
	mad.lo.s32 	%r79, %r76, %r75, %r74;
	add.s32 	%r78, %r78, 64;
	add.s32 	%r77, %r77, 65536;
	setp.ne.s32 	%p1, %r78, 4128;
	@%p1 bra 	$L__BB2_1;
	st.global.u32 	[%rd1], %r79;
	ret;

}


// ===== COMPILED SASS (sm_100) =====

	.target	sm_100

	.elftype	@"ET_EXEC"


//--------------------- .note.nv.tkinfo           --------------------------
	.section	.note.nv.tkinfo,"",@"SHT_NOTE"
	.sectionflags	@"SHF_NOTE_NV_TKINFO"
	.tkinfo
        /*0018*/ 	.word	0x00000002
        /*0030*/ 	.string	""
        /*0030*/ 	.string	"ptxas"
        /*0030*/ 	.string	"Cuda compilation tools, release 13.0, V13.0.88"
        /*0030*/ 	.string	"Build cuda_13.0.r13.0/compiler.36424714_0"
        /*0030*/ 	.string	"-arch sm_100 -m 64 "



//--------------------- .note.nv.cuinfo           --------------------------
	.section	.note.nv.cuinfo,"",@"SHT_NOTE"
	.sectionflags	@"SHF_NOTE_NV_CUINFO"
        /*0018*/ 	.short	0x0002
        /*001a*/ 	.short	0x0064
        /*001c*/ 	.short	0x0082
	.zero		2


//--------------------- .nv.info                  --------------------------
	.section	.nv.info,"",@"SHT_CUDA_INFO"
	.align	4


	//----- nvinfo : EIATTR_REGCOUNT
	.align		4
        /*0000*/ 	.byte	0x04, 0x2f
        /*0002*/ 	.short	(.L_1 - .L_0)
	.align		4
.L_0:
        /*0004*/ 	.word	index@(_Z10cudaMatMulPiS_S_)
        /*0008*/ 	.word	0x0000001f


	//----- nvinfo : EIATTR_FRAME_SIZE
	.align		4
.L_1:
        /*000c*/ 	.byte	0x04, 0x11
        /*000e*/ 	.short	(.L_3 - .L_2)
	.align		4
.L_2:
        /*0010*/ 	.word	index@(_Z10cudaMatMulPiS_S_)
        /*0014*/ 	.word	0x00000000


	//----- nvinfo : EIATTR_REGCOUNT
	.align		4
.L_3:
        /*0018*/ 	.byte	0x04, 0x2f
        /*001a*/ 	.short	(.L_5 - .L_4)
	.align		4
.L_4:
        /*001c*/ 	.word	index@(_Z16cudaMatMulSharedPiS_S_)
        /*0020*/ 	.word	0x0000001d


	//----- nvinfo : EIATTR_FRAME_SIZE
	.align		4
.L_5:
        /*0024*/ 	.byte	0x04, 0x11
        /*0026*/ 	.short	(.L_7 - .L_6)
	.align		4
.L_6:
        /*0028*/ 	.word	index@(_Z16cudaMatMulSharedPiS_S_)
        /*002c*/ 	.word	0x00000000


	//----- nvinfo : EIATTR_REGCOUNT
	.align		4
.L_7:
        /*0030*/ 	.byte	0x04, 0x2f
        /*0032*/ 	.short	(.L_9 - .L_8)
	.align		4
.L_8:
        /*0034*/ 	.word	index@(_Z23cudaMatMulSharedTsukubaPiS_S_)
        /*0038*/ 	.word	0x0000001d


	//----- nvinfo : EIATTR_FRAME_SIZE
	.align		4
.L_9:
        /*003c*/ 	.byte	0x04, 0x11
        /*003e*/ 	.short	(.L_11 - .L_10)
	.align		4
.L_10:
        /*0040*/ 	.word	index@(_Z23cudaMatMulSharedTsukubaPiS_S_)
        /*0044*/ 	.word	0x00000000


	//----- nvinfo : EIATTR_MIN_STACK_SIZE
	.align		4
.L_11:
        /*0048*/ 	.byte	0x04, 0x12
        /*004a*/ 	.short	(.L_13 - .L_12)
	.align		4
.L_12:
        /*004c*/ 	.word	index@(_Z23cudaMatMulSharedTsukubaPiS_S_)
        /*0050*/ 	.word	0x00000000


	//----- nvinfo : EIATTR_MIN_STACK_SIZE
	.align		4
.L_13:
        /*0054*/ 	.byte	0x04, 0x12
        /*0056*/ 	.short	(.L_15 - .L_14)
	.align		4
.L_14:
        /*0058*/ 	.word	index@(_Z16cudaMatMulSharedPiS_S_)
        /*005c*/ 	.word	0x00000000


	//----- nvinfo : EIATTR_MIN_STACK_SIZE
	.align		4
.L_15:
        /*0060*/ 	.byte	0x04, 0x12
        /*0062*/ 	.short	(.L_17 - .L_16)
	.align		4
.L_16:
        /*0064*/ 	.word	index@(_Z10cudaMatMulPiS_S_)
        /*0068*/ 	.word	0x00000000
.L_17:


//--------------------- .nv.compat                --------------------------
	.section	.nv.compat,"",@"SHT_CUDA_COMPAT_INFO"
	.align	4
        /*0000*/ 	.byte	0x02, 0x09, 0x00, 0x00, 0x02, 0x02, 0x01, 0x00, 0x02, 0x05, 0x05, 0x00, 0x03, 0x07, 0x01, 0x01
        /*0010*/ 	.byte	0x02, 0x03, 0x00, 0x00, 0x02, 0x06, 0x01, 0x00, 0x04, 0x0b, 0x08, 0x00, 0x09, 0x00, 0x00, 0x00
        /*0020*/ 	.byte	0x00, 0x00, 0x00, 0x00


//--------------------- .nv.info._Z23cudaMatMulSharedTsukubaPiS_S_ --------------------------
	.section	.nv.info._Z23cudaMatMulSharedTsukubaPiS_S_,"",@"SHT_CUDA_INFO"
	.sectionflags	@""
	.align	4


	//----- nvinfo : EIATTR_CUDA_API_VERSION
	.align		4
        /*0000*/ 	.byte	0x04, 0x37
        /*0002*/ 	.short	(.L_19 - .L_18)
.L_18:
        /*0004*/ 	.word	0x00000082


	//----- nvinfo : EIATTR_KPARAM_INFO
	.align		4
.L_19:
        /*0008*/ 	.byte	0x04, 0x17
        /*000a*/ 	.short	(.L_21 - .L_20)
.L_20:
        /*000c*/ 	.word	0x00000000
        /*0010*/ 	.short	0x0002
        /*0012*/ 	.short	0x0010
        /*0014*/ 	.byte	0x00, 0xf5, 0x21, 0x00


	//----- nvinfo : EIATTR_KPARAM_INFO
	.align		4
.L_21:
        /*0018*/ 	.byte	0x04, 0x17
        /*001a*/ 	.short	(.L_23 - .L_22)
.L_22:
        /*001c*/ 	.word	0x00000000
        /*0020*/ 	.short	0x0001
        /*0022*/ 	.short	0x0008
        /*0024*/ 	.byte	0x00, 0xf5, 0x21, 0x00


	//----- nvinfo : EIATTR_KPARAM_INFO
	.align		4
.L_23:
        /*0028*/ 	.byte	0x04, 0x17
        /*002a*/ 	.short	(.L_25 - .L_24)
.L_24:
        /*002c*/ 	.word	0x00000000
        /*0030*/ 	.short	0x0000
        /*0032*/ 	.short	0x0000
        /*0034*/ 	.byte	0x00, 0xf5, 0x21, 0x00


	//----- nvinfo : EIATTR_SPARSE_MMA_MASK
	.align		4
.L_25:
        /*0038*/ 	.byte	0x03, 0x50
        /*003a*/ 	.short	0x0000


	//----- nvinfo : EIATTR_MAXREG_COUNT
	.align		4
        /*003c*/ 	.byte	0x03, 0x1b
        /*003e*/ 	.short	0x00ff


	//----- nvinfo : EIATTR_NUM_BARRIERS
	.align		4
        /*0040*/ 	.byte	0x02, 0x4c
        /*0042*/ 	.byte	0x01
	.zero		1


	//----- nvinfo : EIATTR_MERCURY_ISA_VERSION
	.align		4
        /*0044*/ 	.byte	0x03, 0x5f
        /*0046*/ 	.short	0x0101


	//----- nvinfo : EIATTR_VRC_CTA_INIT_COUNT
	.align		4
        /*0048*/ 	.byte	0x02, 0x4a
	.zero		1
	.zero		1


	//----- nvinfo : EIATTR_EXIT_INSTR_OFFSETS
	.align		4
        /*004c*/ 	.byte	0x04, 0x1c
        /*004e*/ 	.short	(.L_27 - .L_26)


	//   ....[0]....
.L_26:
        /*0050*/ 	.word	0x000004d0


	//----- nvinfo : EIATTR_CBANK_PARAM_SIZE
	.align		4
.L_27:
        /*0054*/ 	.byte	0x03, 0x19
        /*0056*/ 	.short	0x0018


	//----- nvinfo : EIATTR_PARAM_CBANK
	.align		4
        /*0058*/ 	.byte	0x04, 0x0a
        /*005a*/ 	.short	(.L_29 - .L_28)
	.align		4
.L_28:
        /*005c*/ 	.word	index@(.nv.constant0._Z23cudaMatMulSharedTsukubaPiS_S_)
        /*0060*/ 	.short	0x0380
        /*0062*/ 	.short	0x0018


	//----- nvinfo : EIATTR_SW_WAR
	.align		4
.L_29:
        /*0064*/ 	.byte	0x04, 0x36
        /*0066*/ 	.short	(.L_31 - .L_30)
.L_30:
        /*0068*/ 	.word	0x00000008
.L_31:


//--------------------- .nv.info._Z16cudaMatMulSharedPiS_S_ --------------------------
	.section	.nv.info._Z16cudaMatMulSharedPiS_S_,"",@"SHT_CUDA_INFO"
	.sectionflags	@""
	.align	4


	//----- nvinfo : EIATTR_CUDA_API_VERSION
	.align		4
        /*0000*/ 	.byte	0x04, 0x37
        /*0002*/ 	.short	(.L_33 - .L_32)
.L_32:
        /*0004*/ 	.word	0x00000082


	//----- nvinfo : EIATTR_KPARAM_INFO
	.align		4
.L_33:
        /*0008*/ 	.byte	0x04, 0x17
        /*000a*/ 	.short	(.L_35 - .L_34)
.L_34:
        /*000c*/ 	.word	0x00000000
        /*0010*/ 	.short	0x0002
        /*0012*/ 	.short	0x0010
        /*0014*/ 	.byte	0x00, 0xf5, 0x21, 0x00


	//----- nvinfo : EIATTR_KPARAM_INFO
	.align		4
.L_35:
        /*0018*/ 	.byte	0x04, 0x17
        /*001a*/ 	.short	(.L_37 - .L_36)
.L_36:
        /*001c*/ 	.word	0x00000000
        /*0020*/ 	.short	0x0001
        /*0022*/ 	.short	0x0008
        /*0024*/ 	.byte	0x00, 0xf5, 0x21, 0x00


	//----- nvinfo : EIATTR_KPARAM_INFO
	.align		4
.L_37:
        /*0028*/ 	.byte	0x04, 0x17
        /*002a*/ 	.short	(.L_39 - .L_38)
.L_38:
        /*002c*/ 	.word	0x00000000
        /*0030*/ 	.short	0x0000
        /*0032*/ 	.short	0x0000
        /*0034*/ 	.byte	0x00, 0xf5, 0x21, 0x00


	//----- nvinfo : EIATTR_SPARSE_MMA_MASK
	.align		4
.L_39:
        /*0038*/ 	.byte	0x03, 0x50
        /*003a*/ 	.short	0x0000


	//----- nvinfo : EIATTR_MAXREG_COUNT
	.align		4
        /*003c*/ 	.byte	0x03, 0x1b
        /*003e*/ 	.short	0x00ff


	//----- nvinfo : EIATTR_NUM_BARRIERS
	.align		4
        /*0040*/ 	.byte	0x02, 0x4c
        /*0042*/ 	.byte	0x01
	.zero		1


	//----- nvinfo : EIATTR_MERCURY_ISA_VERSION
	.align		4
        /*0044*/ 	.byte	0x03, 0x5f
        /*0046*/ 	.short	0x0101


	//----- nvinfo : EIATTR_VRC_CTA_INIT_COUNT
	.align		4
        /*0048*/ 	.byte	0x02, 0x4a
	.zero		1
	.zero		1


	//----- nvinfo : EIATTR_EXIT_INSTR_OFFSETS
	.align		4
        /*004c*/ 	.byte	0x04, 0x1c
        /*004e*/ 	.short	(.L_41 - .L_40)


	//   ....[0]....
.L_40:
        /*0050*/ 	.word	0x00000480


	//----- nvinfo : EIATTR_CBANK_PARAM_SIZE
	.align		4
.L_41:
        /*0054*/ 	.byte	0x03, 0x19
        /*0056*/ 	.short	0x0018


	//----- nvinfo : EIATTR_PARAM_CBANK
	.align		4
        /*0058*/ 	.byte	0x04, 0x0a
        /*005a*/ 	.short	(.L_43 - .L_42)
	.align		4
.L_42:
        /*005c*/ 	.word	index@(.nv.constant0._Z16cudaMatMulSharedPiS_S_)
        /*0060*/ 	.short	0x0380
        /*0062*/ 	.short	0x0018


	//----- nvinfo : EIATTR_SW_WAR
	.align		4
.L_43:
        /*0064*/ 	.byte	0x04, 0x36
        /*0066*/ 	.short	(.L_45 - .L_44)
.L_44:
        /*0068*/ 	.word	0x00000008
.L_45:


//--------------------- .nv.info._Z10cudaMatMulPiS_S_ --------------------------
	.section	.nv.info._Z10cudaMatMulPiS_S_,"",@"SHT_CUDA_INFO"
	.sectionflags	@""
	.align	4


	//----- nvinfo : EIATTR_CUDA_API_VERSION
	.align		4
        /*0000*/ 	.byte	0x04, 0x37
        /*0002*/ 	.short	(.L_47 - .L_46)
.L_46:
        /*0004*/ 	.word	0x00000082


	//----- nvinfo : EIATTR_KPARAM_INFO
	.align		4
.L_47:
        /*0008*/ 	.byte	0x04, 0x17
        /*000a*/ 	.short	(.L_49 - .L_48)
.L_48:
        /*000c*/ 	.word	0x00000000
        /*0010*/ 	.short	0x0002
        /*0012*/ 	.short	0x0010
        /*0014*/ 	.byte	0x00, 0xf5, 0x21, 0x00


	//----- nvinfo : EIATTR_KPARAM_INFO
	.align		4
.L_49:
        /*0018*/ 	.byte	0x04, 0x17
        /*001a*/ 	.short	(.L_51 - .L_50)
.L_50:
        /*001c*/ 	.word	0x00000000
        /*0020*/ 	.short	0x0001
        /*0022*/ 	.short	0x0008
        /*0024*/ 	.byte	0x00, 0xf5, 0x21, 0x00


	//----- nvinfo : EIATTR_KPARAM_INFO
	.align		4
.L_51:
        /*0028*/ 	.byte	0x04, 0x17
        /*002a*/ 	.short	(.L_53 - .L_52)
.L_52:
        /*002c*/ 	.word	0x00000000
        /*0030*/ 	.short	0x0000
        /*0032*/ 	.short	0x0000
        /*0034*/ 	.byte	0x00, 0xf5, 0x21, 0x00


	//----- nvinfo : EIATTR_SPARSE_MMA_MASK
	.align		4
.L_53:
        /*0038*/ 	.byte	0x03, 0x50
        /*003a*/ 	.short	0x0000


	//----- nvinfo : EIATTR_MAXREG_COUNT
	.align		4
        /*003c*/ 	.byte	0x03, 0x1b
        /*003e*/ 	.short	0x00ff


	//----- nvinfo : EIATTR_MERCURY_ISA_VERSION
	.align		4
        /*0040*/ 	.byte	0x03, 0x5f
        /*0042*/ 	.short	0x0101


	//----- nvinfo : EIATTR_VRC_CTA_INIT_COUNT
	.align		4
        /*0044*/ 	.byte	0x02, 0x4a
	.zero		1
	.zero		1


	//----- nvinfo : EIATTR_EXIT_INSTR_OFFSETS
	.align		4
        /*0048*/ 	.byte	0x04, 0x1c
        /*004a*/ 	.short	(.L_55 - .L_54)


	//   ....[0]....
.L_54:
        /*004c*/ 	.word	0x000004f0


	//----- nvinfo : EIATTR_CBANK_PARAM_SIZE
	.align		4
.L_55:
        /*0050*/ 	.byte	0x03, 0x19
        /*0052*/ 	.short	0x0018


	//----- nvinfo : EIATTR_PARAM_CBANK
	.align		4
        /*0054*/ 	.byte	0x04, 0x0a
        /*0056*/ 	.short	(.L_57 - .L_56)
	.align		4
.L_56:
        /*0058*/ 	.word	index@(.nv.constant0._Z10cudaMatMulPiS_S_)
        /*005c*/ 	.short	0x0380
        /*005e*/ 	.short	0x0018


	//----- nvinfo : EIATTR_SW_WAR
	.align		4
.L_57:
        /*0060*/ 	.byte	0x04, 0x36
        /*0062*/ 	.short	(.L_59 - .L_58)
.L_58:
        /*0064*/ 	.word	0x00000008
.L_59:


//--------------------- .nv.callgraph             --------------------------
	.section	.nv.callgraph,"",@"SHT_CUDA_CALLGRAPH"
	.align	4
	.sectionentsize	8
	.align		4
        /*0000*/ 	.word	0x00000000
	.align		4
        /*0004*/ 	.word	0xffffffff
	.align		4
        /*0008*/ 	.word	0x00000000
	.align		4
        /*000c*/ 	.word	0xfffffffe
	.align		4
        /*0010*/ 	.word	0x00000000
	.align		4
        /*0014*/ 	.word	0xfffffffd
	.align		4
        /*0018*/ 	.word	0x00000000
	.align		4
        /*001c*/ 	.word	0xfffffffc


//--------------------- .text._Z23cudaMatMulSharedTsukubaPiS_S_ --------------------------
	.section	.text._Z23cudaMatMulSharedTsukubaPiS_S_,"ax",@progbits
	.align	128
        .global         _Z23cudaMatMulSharedTsukubaPiS_S_
        .type           _Z23cudaMatMulSharedTsukubaPiS_S_,@function
        .size           _Z23cudaMatMulSharedTsukubaPiS_S_,(.L_x_6 - _Z23cudaMatMulSharedTsukubaPiS_S_)
        .other          _Z23cudaMatMulSharedTsukubaPiS_S_,@"STO_CUDA_ENTRY STV_DEFAULT"
_Z23cudaMatMulSharedTsukubaPiS_S_:
.text._Z23cudaMatMulSharedTsukubaPiS_S_:
[----:B------:R-:W-:Y:S01]  /*0000*/  LDC R1, c[0x0][0x37c] ;  /* 0x0000df00ff017b82 */ /* 0x000fe20000000800 */
[----:B------:R-:W0:Y:S07]  /*0010*/  S2R R15, SR_TID.X ;  /* 0x00000000000f7919 */ /* 0x000e2e0000002100 */
[----:B------:R-:W0:Y:S01]  /*0020*/  S2UR UR4, SR_CTAID.X ;  /* 0x00000000000479c3 */ /* 0x000e220000002500 */
[----:B------:R-:W1:Y:S07]  /*0030*/  LDCU.64 UR6, c[0x0][0x358] ;  /* 0x00006b00ff0677ac */ /* 0x000e6e0008000a00 */
[----:B------:R-:W0:Y:S08]  /*0040*/  LDC R0, c[0x0][0x360] ;  /* 0x0000d800ff007b82 */ /* 0x000e300000000800 */
[----:B------:R-:W2:Y:S08]  /*0050*/  LDC.64 R2, c[0x0][0x380] ;  /* 0x0000e000ff027b82 */ /* 0x000eb00000000a00 */
[----:B------:R-:W3:Y:S01]  /*0060*/  LDC.64 R8, c[0x0][0x388] ;  /* 0x0000e200ff087b82 */ /* 0x000ee20000000a00 */
[----:B0-----:R-:W-:-:S05]  /*0070*/  IMAD R11, R0, UR4, R15 ;  /* 0x00000004000b7c24 */ /* 0x001fca000f8e020f */
[----:B------:R-:W-:-:S05]  /*0080*/  IADD3 R13, PT, PT, R11, 0x200, RZ ;  /* 0x000002000b0d7810 */ /* 0x000fca0007ffe0ff */
[----:B--2---:R-:W-:-:S04]  /*0090*/  IMAD.WIDE.U32 R4, R13, 0x4, R2 ;  /* 0x000000040d047825 */ /* 0x004fc800078e0002 */
[C---:B------:R-:W-:Y:S02]  /*00a0*/  IMAD.WIDE.U32 R2, R11.reuse, 0x4, R2 ;  /* 0x000000040b027825 */ /* 0x040fe400078e0002 */
[----:B-1----:R0:W2:Y:S02]  /*00b0*/  LDG.E R4, desc[UR6][R4.64] ;  /* 0x0000000604047981 */ /* 0x0020a4000c1e1900 */
[--C-:B---3--:R-:W-:Y:S02]  /*00c0*/  IMAD.WIDE.U32 R6, R11, 0x4, R8.reuse ;  /* 0x000000040b067825 */ /* 0x108fe400078e0008 */
[----:B------:R-:W3:Y:S02]  /*00d0*/  LDG.E R10, desc[UR6][R2.64] ;  /* 0x00000006020a7981 */ /* 0x000ee4000c1e1900 */
[----:B------:R-:W-:Y:S02]  /*00e0*/  IMAD.WIDE.U32 R8, R13, 0x4, R8 ;  /* 0x000000040d087825 */ /* 0x000fe400078e0008 */
[----:B------:R-:W4:Y:S04]  /*00f0*/  LDG.E R6, desc[UR6][R6.64] ;  /* 0x0000000606067981 */ /* 0x000f28000c1e1900 */
[----:B------:R1:W5:Y:S01]  /*0100*/  LDG.E R8, desc[UR6][R8.64] ;  /* 0x0000000608087981 */ /* 0x000362000c1e1900 */
[----:B------:R-:W0:Y:S01]  /*0110*/  S2R R13, SR_CgaCtaId ;  /* 0x00000000000d7919 */ /* 0x000e220000008800 */
[----:B------:R-:W-:-:S04]  /*0120*/  MOV R0, 0x400 ;  /* 0x0000040000007802 */ /* 0x000fc80000000f00 */
[----:B------:R-:W-:Y:S02]  /*0130*/  IADD3 R12, PT, PT, R0, 0x1000, RZ ;  /* 0x00001000000c7810 */ /* 0x000fe40007ffe0ff */
[----:B------:R-:W-:Y:S02]  /*0140*/  SHF.L.U32 R11, R11, 0x2, RZ ;  /* 0x000000020b0b7819 */ /* 0x000fe400000006ff */
[C---:B0-----:R-:W-:Y:S02]  /*0150*/  LEA R0, R13.reuse, R0, 0x18 ;  /* 0x000000000d007211 */ /* 0x041fe400078ec0ff */
[----:B------:R-:W-:Y:S02]  /*0160*/  LEA R12, R13, R12, 0x18 ;  /* 0x0000000c0d0c7211 */ /* 0x000fe400078ec0ff */
[C---:B------:R-:W-:Y:S02]  /*0170*/  LEA R13, R15.reuse, R0, 0x2 ;  /* 0x000000000f0d7211 */ /* 0x040fe400078e10ff */
[----:B------:R-:W-:-:S02]  /*0180*/  LEA R15, R15, R12, 0x2 ;  /* 0x0000000c0f0f7211 */ /* 0x000fc400078e10ff */
[C---:B------:R-:W-:Y:S02]  /*0190*/  LOP3.LUT R5, R11.reuse, 0xfffff000, RZ, 0xc0, !PT ;  /* 0xfffff0000b057812 */ /* 0x040fe400078ec0ff */
[----:B------:R-:W-:Y:S01]  /*01a0*/  LOP3.LUT R11, R11, 0xffc, RZ, 0xc0, !PT ;  /* 0x00000ffc0b0b7812 */ /* 0x000fe200078ec0ff */
[----:B-1----:R-:W-:Y:S01]  /*01b0*/  HFMA2 R9, -RZ, RZ, 0, 0 ;  /* 0x00000000ff097431 */ /* 0x002fe200000001ff */
[----:B------:R-:W-:Y:S02]  /*01c0*/  IADD3 R0, PT, PT, R0, R5, RZ ;  /* 0x0000000500007210 */ /* 0x000fe40007ffe0ff */
[----:B------:R-:W-:Y:S01]  /*01d0*/  IADD3 R16, PT, PT, R11, 0x8000, R12 ;  /* 0x000080000b107810 */ /* 0x000fe20007ffe00c */
[----:B------:R-:W-:Y:S01]  /*01e0*/  UMOV UR4, 0x20 ;  /* 0x0000002000047882 */ /* 0x000fe20000000000 */
[----:B--2---:R0:W-:Y:S04]  /*01f0*/  STS [R13+0x800], R4 ;  /* 0x000800040d007388 */ /* 0x0041e80000000800 */
[----:B---3--:R0:W-:Y:S04]  /*0200*/  STS [R13], R10 ;  /* 0x0000000a0d007388 */ /* 0x0081e80000000800 */
[----:B----4-:R0:W-:Y:S04]  /*0210*/  STS [R15], R6 ;  /* 0x000000060f007388 */ /* 0x0101e80000000800 */
[----:B-----5:R0:W-:Y:S01]  /*0220*/  STS [R15+0x800], R8 ;  /* 0x000800080f007388 */ /* 0x0201e20000000800 */
[----:B------:R-:W-:Y:S06]  /*0230*/  BAR.SYNC.DEFER_BLOCKING 0x0 ;  /* 0x0000000000007b1d */ /* 0x000fec0000010000 */
.L_x_0:
[----:B0-----:R-:W-:Y:S04]  /*0240*/  LDS R8, [R16+-0x8000] ;  /* 0xff80000010087984 */ /* 0x001fe80000000800 */
[----:B------:R-:W0:Y:S04]  /*0250*/  LDS.128 R12, [R0+UR4+-0x20] ;  /* 0xffffe004000c7984 */ /* 0x000e280008000c00 */
[----:B------:R-:W1:Y:S04]  /*0260*/  LDS R23, [R16+-0x7000] ;  /* 0xff90000010177984 */ /* 0x000e680000000800 */
[----:B------:R-:W2:Y:S04]  /*0270*/  LDS R25, [R16+-0x6000] ;  /* 0xffa0000010197984 */ /* 0x000ea80000000800 */
[----:B------:R-:W3:Y:S04]  /*0280*/  LDS R26, [R16+-0x5000] ;  /* 0xffb00000101a7984 */ /* 0x000ee80000000800 */
[----:B------:R-:W-:Y:S04]  /*0290*/  LDS R17, [R16+-0x4000] ;  /* 0xffc0000010117984 */ /* 0x000fe80000000800 */
[----:B------:R-:W4:Y:S04]  /*02a0*/  LDS.128 R4, [R0+UR4+-0x10] ;  /* 0xfffff00400047984 */ /* 0x000f280008000c00 */
[----:B------:R-:W5:Y:S04]  /*02b0*/  LDS R18, [R16+-0x3000] ;  /* 0xffd0000010127984 */ /* 0x000f680000000800 */
[----:B------:R-:W5:Y:S04]  /*02c0*/  LDS R19, [R16+-0x2000] ;  /* 0xffe0000010137984 */ /* 0x000f680000000800 */
[----:B------:R-:W5:Y:S04]  /*02d0*/  LDS R20, [R16+-0x1000] ;  /* 0xfff0000010147984 */ /* 0x000f680000000800 */
[----:B------:R-:W-:Y:S01]  /*02e0*/  LDS R21, [R16] ;  /* 0x0000000010157984 */ /* 0x000fe20000000800 */
[----:B0-----:R-:W-:-:S03]  /*02f0*/  IMAD R12, R12, R8, R9 ;  /* 0x000000080c0c7224 */ /* 0x001fc600078e0209 */
[----:B------:R-:W-:Y:S01]  /*0300*/  LDS R22, [R16+0x1000] ;  /* 0x0010000010167984 */ /* 0x000fe20000000800 */
[----:B-1----:R-:W-:-:S03]  /*0310*/  IMAD R12, R23, R13, R12 ;  /* 0x0000000d170c7224 */ /* 0x002fc600078e020c */
[----:B------:R-:W0:Y:S01]  /*0320*/  LDS.128 R8, [R0+UR4] ;  /* 0x0000000400087984 */ /* 0x000e220008000c00 */
[----:B--2---:R-:W-:-:S03]  /*0330*/  IMAD R12, R25, R14, R12 ;  /* 0x0000000e190c7224 */ /* 0x004fc600078e020c */
[----:B------:R-:W1:Y:S01]  /*0340*/  LDS R23, [R16+0x2000] ;  /* 0x0020000010177984 */ /* 0x000e620000000800 */
[----:B---3--:R-:W-:-:S03]  /*0350*/  IMAD R26, R26, R15, R12 ;  /* 0x0000000f1a1a7224 */ /* 0x008fc600078e020c */
[----:B------:R-:W2:Y:S04]  /*0360*/  LDS R24, [R16+0x3000] ;  /* 0x0030000010187984 */ /* 0x000ea80000000800 */
[----:B------:R-:W-:Y:S01]  /*0370*/  LDS R25, [R16+0x4000] ;  /* 0x0040000010197984 */ /* 0x000fe20000000800 */
[----:B----4-:R-:W-:-:S03]  /*0380*/  IMAD R17, R4, R17, R26 ;  /* 0x0000001104117224 */ /* 0x010fc600078e021a */
[----:B------:R-:W3:Y:S01]  /*0390*/  LDS.128 R12, [R0+UR4+0x10] ;  /* 0x00001004000c7984 */ /* 0x000ee20008000c00 */
[----:B------:R-:W-:Y:S01]  /*03a0*/  UIADD3 UR4, UPT, UPT, UR4, 0x40, URZ ;  /* 0x0000004004047890 */ /* 0x000fe2000fffe0ff */
[----:B-----5:R-:W-:Y:S02]  /*03b0*/  IMAD R17, R18, R5, R17 ;  /* 0x0000000512117224 */ /* 0x020fe400078e0211 */
[----:B------:R-:W4:Y:S01]  /*03c0*/  LDS R4, [R16+0x5000] ;  /* 0x0050000010047984 */ /* 0x000f220000000800 */
[----:B------:R-:W-:Y:S01]  /*03d0*/  UISETP.NE.AND UP0, UPT, UR4, 0x1020, UPT ;  /* 0x000010200400788c */ /* 0x000fe2000bf05270 */
[----:B------:R-:W-:Y:S02]  /*03e0*/  IMAD R6, R19, R6, R17 ;  /* 0x0000000613067224 */ /* 0x000fe400078e0211 */
[----:B------:R-:W5:Y:S02]  /*03f0*/  LDS R5, [R16+0x6000] ;  /* 0x0060000010057984 */ /* 0x000f640000000800 */
[----:B------:R-:W-:-:S02]  /*0400*/  IMAD R6, R20, R7, R6 ;  /* 0x0000000714067224 */ /* 0x000fc400078e0206 */
[----:B------:R0:W5:Y:S02]  /*0410*/  LDS R18, [R16+0x7000] ;  /* 0x0070000010127984 */ /* 0x0001640000000800 */
[----:B0-----:R-:W-:Y:S01]  /*0420*/  IADD3 R16, PT, PT, R16, 0x10000, RZ ;  /* 0x0001000010107810 */ /* 0x001fe20007ffe0ff */
[----:B------:R-:W-:-:S04]  /*0430*/  IMAD R6, R8, R21, R6 ;  /* 0x0000001508067224 */ /* 0x000fc800078e0206 */
[----:B------:R-:W-:-:S04]  /*0440*/  IMAD R6, R22, R9, R6 ;  /* 0x0000000916067224 */ /* 0x000fc800078e0206 */
[----:B-1----:R-:W-:-:S04]  /*0450*/  IMAD R6, R23, R10, R6 ;  /* 0x0000000a17067224 */ /* 0x002fc800078e0206 */
[----:B--2---:R-:W-:-:S04]  /*0460*/  IMAD R6, R24, R11, R6 ;  /* 0x0000000b18067224 */ /* 0x004fc800078e0206 */
[----:B---3--:R-:W-:-:S04]  /*0470*/  IMAD R6, R12, R25, R6 ;  /* 0x000000190c067224 */ /* 0x008fc800078e0206 */
[----:B----4-:R-:W-:-:S04]  /*0480*/  IMAD R4, R4, R13, R6 ;  /* 0x0000000d04047224 */ /* 0x010fc800078e0206 */
[----:B-----5:R-:W-:-:S04]  /*0490*/  IMAD R4, R5, R14, R4 ;  /* 0x0000000e05047224 */ /* 0x020fc800078e0204 */
[----:B------:R-:W-:Y:S01]  /*04a0*/  IMAD R9, R18, R15, R4 ;  /* 0x0000000f12097224 */ /* 0x000fe200078e0204 */
[----:B------:R-:W-:Y:S06]  /*04b0*/  BRA.U UP0, `(.L_x_0) ;  /* 0xfffffffd00607547 */ /* 0x000fec000b83ffff */
[----:B------:R-:W-:Y:S01]  /*04c0*/  STG.E desc[UR6][R2.64], R9 ;  /* 0x0000000902007986 */ /* 0x000fe2000c101906 */
[----:B------:R-:W-:Y:S05]  /*04d0*/  EXIT ;  /* 0x000000000000794d */ /* 0x000fea0003800000 */
.L_x_1:
[----:B------:R-:W-:-:S00]  /*04e0*/  BRA `(.L_x_1) ;  /* 0xfffffffc00fc7947 */ /* 0x000fc0000383ffff */
[----:B------:R-:W-:-:S00]  /*04f0*/  NOP ;  /* 0x0000000000007918 */ /* 0x000fc00000000000 */
        /* <DEDUP_REMOVED lines=8> */
.L_x_6:


//--------------------- .text._Z16cudaMatMulSharedPiS_S_ --------------------------
	.section	.text._Z16cudaMatMulSharedPiS_S_,"ax",@progbits
	.align	128
        .global         _Z16cudaMatMulSharedPiS_S_
        .type           _Z16cudaMatMulSharedPiS_S_,@function
        .size           _Z16cudaMatMulSharedPiS_S_,(.L_x_7 - _Z16cudaMatMulSharedPiS_S_)
        .other          _Z16cudaMatMulSharedPiS_S_,@"STO_CUDA_ENTRY STV_DEFAULT"
_Z16cudaMatMulSharedPiS_S_:
.text._Z16cudaMatMulSharedPiS_S_:
[----:B------:R-:W-:Y:S01]  /*0000*/  LDC R1, c[0x0][0x37c] ;  /* 0x0000df00ff017b82 */ /* 0x000fe20000000800 */
[----:B------:R-:W0:Y:S07]  /*0010*/  S2R R11, SR_TID.X ;  /* 0x00000000000b7919 */ /* 0x000e2e0000002100 */
[----:B------:R-:W0:Y:S01]  /*0020*/  S2UR UR4, SR_CTAID.X ;  /* 0x00000000000479c3 */ /* 0x000e220000002500 */
[----:B------:R-:W1:Y:S07]  /*0030*/  LDCU.64 UR6, c[0x0][0x358] ;  /* 0x00006b00ff0677ac */ /* 0x000e6e0008000a00 */
[----:B------:R-:W0:Y:S08]  /*0040*/  LDC R0, c[0x0][0x360] ;  /* 0x0000d800ff007b82 */ /* 0x000e300000000800 */
[----:B------:R-:W2:Y:S08]  /*0050*/  LDC.64 R2, c[0x0][0x380] ;  /* 0x0000e000ff027b82 */ /* 0x000eb00000000a00 */
[----:B------:R-:W3:Y:S01]  /*0060*/  LDC.64 R4, c[0x0][0x388] ;  /* 0x0000e200ff047b82 */ /* 0x000ee20000000a00 */
[----:B0-----:R-:W-:-:S04]  /*0070*/  IMAD R0, R0, UR4, R11 ;  /* 0x0000000400007c24 */ /* 0x001fc8000f8e020b */
[----:B--2---:R-:W-:-:S05]  /*0080*/  IMAD.WIDE.U32 R2, R0, 0x4, R2 ;  /* 0x0000000400027825 */ /* 0x004fca00078e0002 */
[----:B-1----:R0:W2:Y:S01]  /*0090*/  LDG.E R6, desc[UR6][R2.64] ;  /* 0x0000000602067981 */ /* 0x0020a2000c1e1900 */
[----:B---3--:R-:W-:-:S06]  /*00a0*/  IMAD.WIDE.U32 R4, R0, 0x4, R4 ;  /* 0x0000000400047825 */ /* 0x008fcc00078e0004 */
[----:B------:R-:W3:Y:S01]  /*00b0*/  LDG.E R4, desc[UR6][R4.64] ;  /* 0x0000000604047981 */ /* 0x000ee2000c1e1900 */
[----:B------:R-:W1:Y:S01]  /*00c0*/  S2R R9, SR_CgaCtaId ;  /* 0x0000000000097919 */ /* 0x000e620000008800 */
[----:B------:R-:W-:-:S04]  /*00d0*/  MOV R7, 0x400 ;  /* 0x0000040000077802 */ /* 0x000fc80000000f00 */
[----:B------:R-:W-:Y:S02]  /*00e0*/  IADD3 R8, PT, PT, R7, 0x1000, RZ ;  /* 0x0000100007087810 */ /* 0x000fe40007ffe0ff */
[----:B0-----:R-:W-:Y:S02]  /*00f0*/  SHF.L.U32 R2, R0, 0x2, RZ ;  /* 0x0000000200027819 */ /* 0x001fe400000006ff */
[C---:B-1----:R-:W-:Y:S02]  /*0100*/  LEA R7, R9.reuse, R7, 0x18 ;  /* 0x0000000709077211 */ /* 0x042fe400078ec0ff */
[----:B------:R-:W-:Y:S02]  /*0110*/  LEA R8, R9, R8, 0x18 ;  /* 0x0000000809087211 */ /* 0x000fe400078ec0ff */
[C---:B------:R-:W-:Y:S02]  /*0120*/  LEA R9, R11.reuse, R7, 0x2 ;  /* 0x000000070b097211 */ /* 0x040fe400078e10ff */
[----:B------:R-:W-:-:S02]  /*0130*/  LEA R11, R11, R8, 0x2 ;  /* 0x000000080b0b7211 */ /* 0x000fc400078e10ff */
[C---:B------:R-:W-:Y:S02]  /*0140*/  LOP3.LUT R10, R2.reuse, 0xfffff000, RZ, 0xc0, !PT ;  /* 0xfffff000020a7812 */ /* 0x040fe400078ec0ff */
[----:B------:R-:W-:Y:S01]  /*0150*/  LOP3.LUT R3, R2, 0xffc, RZ, 0xc0, !PT ;  /* 0x00000ffc02037812 */ /* 0x000fe200078ec0ff */
[----:B------:R-:W-:Y:S01]  /*0160*/  HFMA2 R23, -RZ, RZ, 0, 0 ;  /* 0x00000000ff177431 */ /* 0x000fe200000001ff */
[----:B------:R-:W-:Y:S02]  /*0170*/  IADD3 R2, PT, PT, R7, R10, RZ ;  /* 0x0000000a07027210 */ /* 0x000fe40007ffe0ff */
[----:B------:R-:W-:Y:S01]  /*0180*/  IADD3 R3, PT, PT, R3, 0x8000, R8 ;  /* 0x0000800003037810 */ /* 0x000fe20007ffe008 */
[----:B------:R-:W-:Y:S01]  /*0190*/  UMOV UR4, 0x20 ;  /* 0x0000002000047882 */ /* 0x000fe20000000000 */
[----:B--2---:R0:W-:Y:S04]  /*01a0*/  STS [R9], R6 ;  /* 0x0000000609007388 */ /* 0x0041e80000000800 */
[----:B---3--:R0:W-:Y:S01]  /*01b0*/  STS [R11], R4 ;  /* 0x000000040b007388 */ /* 0x0081e20000000800 */
[----:B------:R-:W-:Y:S06]  /*01c0*/  BAR.SYNC.DEFER_BLOCKING 0x0 ;  /* 0x0000000000007b1d */ /* 0x000fec0000010000 */
.L_x_2:
[----:B------:R-:W-:Y:S04]  /*01d0*/  LDS R20, [R3+-0x8000] ;  /* 0xff80000003147984 */ /* 0x000fe80000000800 */
[----:B------:R-:W1:Y:S04]  /*01e0*/  LDS.128 R12, [R2+UR4+-0x20] ;  /* 0xffffe004020c7984 */ /* 0x000e680008000c00 */
[----:B------:R-:W2:Y:S04]  /*01f0*/  LDS R24, [R3+-0x7000] ;  /* 0xff90000003187984 */ /* 0x000ea80000000800 */
[----:B------:R-:W3:Y:S04]  /*0200*/  LDS R25, [R3+-0x6000] ;  /* 0xffa0000003197984 */ /* 0x000ee80000000800 */
[----:B------:R-:W4:Y:S04]  /*0210*/  LDS R22, [R3+-0x5000] ;  /* 0xffb0000003167984 */ /* 0x000f280000000800 */
[----:B------:R-:W-:Y:S04]  /*0220*/  LDS R19, [R3+-0x4000] ;  /* 0xffc0000003137984 */ /* 0x000fe80000000800 */
[----:B0-----:R-:W0:Y:S04]  /*0230*/  LDS.128 R4, [R2+UR4+-0x10] ;  /* 0xfffff00402047984 */ /* 0x001e280008000c00 */
[----:B------:R-:W5:Y:S04]  /*0240*/  LDS R16, [R3+-0x3000] ;  /* 0xffd0000003107984 */ /* 0x000f680000000800 */
[----:B------:R-:W5:Y:S04]  /*0250*/  LDS R17, [R3+-0x2000] ;  /* 0xffe0000003117984 */ /* 0x000f680000000800 */
[----:B------:R-:W5:Y:S04]  /*0260*/  LDS R18, [R3+-0x1000] ;  /* 0xfff0000003127984 */ /* 0x000f680000000800 */
[----:B------:R-:W-:Y:S04]  /*0270*/  LDS R21, [R3] ;  /* 0x0000000003157984 */ /* 0x000fe80000000800 */
[----:B------:R-:W5:Y:S01]  /*0280*/  LDS.128 R8, [R2+UR4] ;  /* 0x0000000402087984 */ /* 0x000f620008000c00 */
[----:B-1----:R-:W-:-:S03]  /*0290*/  IMAD R12, R12, R20, R23 ;  /* 0x000000140c0c7224 */ /* 0x002fc600078e0217 */
[----:B------:R-:W1:Y:S01]  /*02a0*/  LDS R20, [R3+0x1000] ;  /* 0x0010000003147984 */ /* 0x000e620000000800 */
[----:B--2---:R-:W-:-:S03]  /*02b0*/  IMAD R13, R24, R13, R12 ;  /* 0x0000000d180d7224 */ /* 0x004fc600078e020c */
[----:B------:R-:W2:Y:S01]  /*02c0*/  LDS R23, [R3+0x2000] ;  /* 0x0020000003177984 */ /* 0x000ea20000000800 */
[----:B---3--:R-:W-:-:S03]  /*02d0*/  IMAD R13, R25, R14, R13 ;  /* 0x0000000e190d7224 */ /* 0x008fc600078e020d */
[----:B------:R-:W3:Y:S01]  /*02e0*/  LDS R24, [R3+0x3000] ;  /* 0x0030000003187984 */ /* 0x000ee20000000800 */
[----:B----4-:R-:W-:-:S03]  /*02f0*/  IMAD R26, R22, R15, R13 ;  /* 0x0000000f161a7224 */ /* 0x010fc600078e020d */
[----:B------:R-:W-:Y:S04]  /*0300*/  LDS R25, [R3+0x4000] ;  /* 0x0040000003197984 */ /* 0x000fe80000000800 */
[----:B------:R-:W4:Y:S01]  /*0310*/  LDS.128 R12, [R2+UR4+0x10] ;  /* 0x00001004020c7984 */ /* 0x000f220008000c00 */
[----:B0-----:R-:W-:Y:S01]  /*0320*/  IMAD R4, R4, R19, R26 ;  /* 0x0000001304047224 */ /* 0x001fe200078e021a */
[----:B------:R-:W-:Y:S02]  /*0330*/  UIADD3 UR4, UPT, UPT, UR4, 0x40, URZ ;  /* 0x0000004004047890 */ /* 0x000fe4000fffe0ff */
[----:B------:R-:W0:Y:S01]  /*0340*/  LDS R22, [R3+0x5000] ;  /* 0x0050000003167984 */ /* 0x000e220000000800 */
[----:B-----5:R-:W-:Y:S01]  /*0350*/  IMAD R5, R16, R5, R4 ;  /* 0x0000000510057224 */ /* 0x020fe200078e0204 */
[----:B------:R-:W-:-:S02]  /*0360*/  UISETP.NE.AND UP0, UPT, UR4, 0x1020, UPT ;  /* 0x000010200400788c */ /* 0x000fc4000bf05270 */
[----:B------:R-:W5:Y:S01]  /*0370*/  LDS R19, [R3+0x6000] ;  /* 0x0060000003137984 */ /* 0x000f620000000800 */
[----:B------:R-:W-:-:S03]  /*0380*/  IMAD R5, R17, R6, R5 ;  /* 0x0000000611057224 */ /* 0x000fc600078e0205 */
[----:B------:R1:W5:Y:S01]  /*0390*/  LDS R4, [R3+0x7000] ;  /* 0x0070000003047984 */ /* 0x0003620000000800 */
[----:B------:R-:W-:-:S04]  /*03a0*/  IMAD R5, R18, R7, R5 ;  /* 0x0000000712057224 */ /* 0x000fc800078e0205 */
[----:B------:R-:W-:Y:S01]  /*03b0*/  IMAD R5, R8, R21, R5 ;  /* 0x0000001508057224 */ /* 0x000fe200078e0205 */
[----:B-1----:R-:W-:-:S03]  /*03c0*/  IADD3 R3, PT, PT, R3, 0x10000, RZ ;  /* 0x0001000003037810 */ /* 0x002fc60007ffe0ff */
[----:B------:R-:W-:-:S04]  /*03d0*/  IMAD R5, R20, R9, R5 ;  /* 0x0000000914057224 */ /* 0x000fc800078e0205 */
[----:B--2---:R-:W-:-:S04]  /*03e0*/  IMAD R5, R23, R10, R5 ;  /* 0x0000000a17057224 */ /* 0x004fc800078e0205 */
[----:B---3--:R-:W-:-:S04]  /*03f0*/  IMAD R5, R24, R11, R5 ;  /* 0x0000000b18057224 */ /* 0x008fc800078e0205 */
[----:B----4-:R-:W-:-:S04]  /*0400*/  IMAD R5, R12, R25, R5 ;  /* 0x000000190c057224 */ /* 0x010fc800078e0205 */
[----:B0-----:R-:W-:-:S04]  /*0410*/  IMAD R5, R22, R13, R5 ;  /* 0x0000000d16057224 */ /* 0x001fc800078e0205 */
[----:B-----5:R-:W-:-:S04]  /*0420*/  IMAD R5, R19, R14, R5 ;  /* 0x0000000e13057224 */ /* 0x020fc800078e0205 */
[----:B------:R-:W-:Y:S01]  /*0430*/  IMAD R23, R4, R15, R5 ;  /* 0x0000000f04177224 */ /* 0x000fe200078e0205 */
[----:B------:R-:W-:Y:S06]  /*0440*/  BRA.U UP0, `(.L_x_2) ;  /* 0xfffffffd00607547 */ /* 0x000fec000b83ffff */
[----:B------:R-:W0:Y:S02]  /*0450*/  LDC.64 R2, c[0x0][0x390] ;  /* 0x0000e400ff027b82 */ /* 0x000e240000000a00 */
[----:B0-----:R-:W-:-:S05]  /*0460*/  IMAD.WIDE.U32 R2, R0, 0x4, R2 ;  /* 0x0000000400027825 */ /* 0x001fca00078e0002 */
[----:B------:R-:W-:Y:S01]  /*0470*/  STG.E desc[UR6][R2.64], R23 ;  /* 0x0000001702007986 */ /* 0x000fe2000c101906 */
[----:B------:R-:W-:Y:S05]  /*0480*/  EXIT ;  /* 0x000000000000794d */ /* 0x000fea0003800000 */
.L_x_3:
        /* <DEDUP_REMOVED lines=15> */
.L_x_7:


//--------------------- .text._Z10cudaMatMulPiS_S_ --------------------------
	.section	.text._Z10cudaMatMulPiS_S_,"ax",@progbits
	.align	128
        .global         _Z10cudaMatMulPiS_S_
        .type           _Z10cudaMatMulPiS_S_,@function
        .size           _Z10cudaMatMulPiS_S_,(.L_x_8 - _Z10cudaMatMulPiS_S_)
        .other          _Z10cudaMatMulPiS_S_,@"STO_CUDA_ENTRY STV_DEFAULT"
_Z10cudaMatMulPiS_S_:
.text._Z10cudaMatMulPiS_S_:
[----:B------:R-:W-:Y:S01]  /*0000*/  LDC R1, c[0x0][0x37c] ;  /* 0x0000df00ff017b82 */ /* 0x000fe20000000800 */
[----:B------:R-:W0:Y:S01]  /*0010*/  S2R R0, SR_CTAID.X ;  /* 0x0000000000007919 */ /* 0x000e220000002500 */
[----:B------:R-:W0:Y:S01]  /*0020*/  LDCU UR4, c[0x0][0x360] ;  /* 0x00006c00ff0477ac */ /* 0x000e220008000800 */
[----:B------:R-:W-:Y:S01]  /*0030*/  HFMA2 R14, -RZ, RZ, 0, 0 ;  /* 0x00000000ff0e7431 */ /* 0x000fe200000001ff */
[----:B------:R-:W0:Y:S01]  /*0040*/  S2R R3, SR_TID.X ;  /* 0x0000000000037919 */ /* 0x000e220000002100 */
[----:B------:R-:W1:Y:S01]  /*0050*/  LDCU.128 UR8, c[0x0][0x380] ;  /* 0x00007000ff0877ac */ /* 0x000e620008000c00 */
[----:B------:R-:W2:Y:S01]  /*0060*/  LDCU.64 UR12, c[0x0][0x358] ;  /* 0x00006b00ff0c77ac */ /* 0x000ea20008000a00 */
[----:B-1----:R-:W-:Y:S02]  /*0070*/  UIADD3 UR7, UP0, UPT, UR8, 0x20, URZ ;  /* 0x0000002008077890 */ /* 0x002fe4000ff1e0ff */
[----:B------:R-:W-:Y:S02]  /*0080*/  UIADD3 UR5, UP1, UPT, UR10, 0x8000, URZ ;  /* 0x000080000a057890 */ /* 0x000fe4000ff3e0ff */
[----:B------:R-:W-:-:S02]  /*0090*/  UIADD3.X UR8, UPT, UPT, URZ, UR9, URZ, UP0, !UPT ;  /* 0x00000009ff087290 */ /* 0x000fc400087fe4ff */
[----:B------:R-:W-:Y:S01]  /*00a0*/  UIADD3.X UR6, UPT, UPT, URZ, UR11, URZ, UP1, !UPT ;  /* 0x0000000bff067290 */ /* 0x000fe20008ffe4ff */
[----:B0-----:R-:W-:Y:S01]  /*00b0*/  IMAD R0, R0, UR4, R3 ;  /* 0x0000000400007c24 */ /* 0x001fe2000f8e0203 */
[----:B------:R-:W-:-:S04]  /*00c0*/  UMOV UR4, URZ ;  /* 0x000000ff00047c82 */ /* 0x000fc80008000000 */
[----:B------:R-:W-:-:S04]  /*00d0*/  SHF.R.S32.HI R3, RZ, 0x1f, R0 ;  /* 0x0000001fff037819 */ /* 0x000fc80000011400 */
[----:B------:R-:W-:-:S04]  /*00e0*/  LEA.HI R3, R3, R0, RZ, 0xa ;  /* 0x0000000003037211 */ /* 0x000fc800078f50ff */
[----:B------:R-:W-:-:S04]  /*00f0*/  LOP3.LUT R7, R3, 0xfffffc00, RZ, 0xc0, !PT ;  /* 0xfffffc0003077812 */ /* 0x000fc800078ec0ff */
[----:B--2---:R-:W-:-:S07]  /*0100*/  IADD3 R6, PT, PT, R0, -R7, RZ ;  /* 0x8000000700067210 */ /* 0x004fce0007ffe0ff */
.L_x_4:
[----:B------:R-:W-:Y:S02]  /*0110*/  MOV R4, UR7 ;  /* 0x0000000700047c02 */ /* 0x000fe40008000f00 */
[----:B------:R-:W-:Y:S02]  /*0120*/  MOV R5, UR8 ;  /* 0x0000000800057c02 */ /* 0x000fe40008000f00 */
[----:B------:R-:W-:Y:S02]  /*0130*/  MOV R2, UR5 ;  /* 0x0000000500027c02 */ /* 0x000fe40008000f00 */
[----:B------:R-:W-:Y:S01]  /*0140*/  MOV R3, UR6 ;  /* 0x0000000600037c02 */ /* 0x000fe20008000f00 */
[----:B------:R-:W-:-:S04]  /*0150*/  IMAD.WIDE R4, R7, 0x4, R4 ;  /* 0x0000000407047825 */ /* 0x000fc800078e0204 */
[----:B------:R-:W-:Y:S01]  /*0160*/  IMAD.WIDE R2, R6, 0x4, R2 ;  /* 0x0000000406027825 */ /* 0x000fe200078e0202 */
[----:B------:R-:W2:Y:S04]  /*0170*/  LDG.E R15, desc[UR12][R4.64+-0x20] ;  /* 0xffffe00c040f7981 */ /* 0x000ea8000c1e1900 */
[----:B------:R-:W2:Y:S04]  /*0180*/  LDG.E R16, desc[UR12][R2.64+-0x8000] ;  /* 0xff80000c02107981 */ /* 0x000ea8000c1e1900 */
[----:B------:R-:W3:Y:S04]  /*0190*/  LDG.E R24, desc[UR12][R4.64+-0x1c] ;  /* 0xffffe40c04187981 */ /* 0x000ee8000c1e1900 */
[----:B------:R-:W3:Y:S04]  /*01a0*/  LDG.E R25, desc[UR12][R2.64+-0x7000] ;  /* 0xff90000c02197981 */ /* 0x000ee8000c1e1900 */
[----:B------:R-:W4:Y:S04]  /*01b0*/  LDG.E R19, desc[UR12][R4.64+-0x18] ;  /* 0xffffe80c04137981 */ /* 0x000f28000c1e1900 */
[----:B------:R-:W4:Y:S04]  /*01c0*/  LDG.E R18, desc[UR12][R2.64+-0x6000] ;  /* 0xffa0000c02127981 */ /* 0x000f28000c1e1900 */
[----:B------:R-:W5:Y:S04]  /*01d0*/  LDG.E R20, desc[UR12][R4.64+-0x14] ;  /* 0xffffec0c04147981 */ /* 0x000f68000c1e1900 */
        /* <DEDUP_REMOVED lines=11> */
[----:B------:R-:W5:Y:S01]  /*0290*/  LDG.E R27, desc[UR12][R2.64+0x7000] ;  /* 0x0070000c021b7981 */ /* 0x000f62000c1e1900 */
[----:B--2---:R-:W-:-:S03]  /*02a0*/  IMAD R15, R15, R16, R14 ;  /* 0x000000100f0f7224 */ /* 0x004fc600078e020e */
[----:B------:R-:W2:Y:S04]  /*02b0*/  LDG.E R16, desc[UR12][R4.64] ;  /* 0x0000000c04107981 */ /* 0x000ea8000c1e1900 */
[----:B------:R-:W2:Y:S01]  /*02c0*/  LDG.E R14, desc[UR12][R4.64+0x4] ;  /* 0x0000040c040e7981 */ /* 0x000ea2000c1e1900 */
[----:B---3--:R-:W-:-:S03]  /*02d0*/  IMAD R24, R24, R25, R15 ;  /* 0x0000001918187224 */ /* 0x008fc600078e020f */
[----:B------:R-:W3:Y:S04]  /*02e0*/  LDG.E R15, desc[UR12][R2.64+0x1000] ;  /* 0x0010000c020f7981 */ /* 0x000ee8000c1e1900 */
[----:B------:R-:W3:Y:S01]  /*02f0*/  LDG.E R25, desc[UR12][R2.64+0x5000] ;  /* 0x0050000c02197981 */ /* 0x000ee2000c1e1900 */
[----:B----4-:R-:W-:-:S03]  /*0300*/  IMAD R24, R19, R18, R24 ;  /* 0x0000001213187224 */ /* 0x010fc600078e0218 */
[----:B------:R-:W4:Y:S04]  /*0310*/  LDG.E R18, desc[UR12][R4.64+0x8] ;  /* 0x0000080c04127981 */ /* 0x000f28000c1e1900 */
[----:B------:R-:W4:Y:S01]  /*0320*/  LDG.E R19, desc[UR12][R2.64+0x2000] ;  /* 0x0020000c02137981 */ /* 0x000f22000c1e1900 */
[----:B-----5:R-:W-:-:S03]  /*0330*/  IMAD R24, R20, R21, R24 ;  /* 0x0000001514187224 */ /* 0x020fc600078e0218 */
[----:B------:R-:W5:Y:S04]  /*0340*/  LDG.E R20, desc[UR12][R4.64+0xc] ;  /* 0x00000c0c04147981 */ /* 0x000f68000c1e1900 */
[----:B------:R-:W5:Y:S01]  /*0350*/  LDG.E R21, desc[UR12][R2.64+0x3000] ;  /* 0x0030000c02157981 */ /* 0x000f62000c1e1900 */
[----:B------:R-:W-:-:S03]  /*0360*/  IMAD R24, R22, R23, R24 ;  /* 0x0000001716187224 */ /* 0x000fc600078e0218 */
[----:B------:R-:W5:Y:S04]  /*0370*/  LDG.E R22, desc[UR12][R4.64+0x10] ;  /* 0x0000100c04167981 */ /* 0x000f68000c1e1900 */
[----:B------:R-:W5:Y:S01]  /*0380*/  LDG.E R23, desc[UR12][R2.64+0x4000] ;  /* 0x0040000c02177981 */ /* 0x000f62000c1e1900 */
[----:B------:R-:W-:-:S03]  /*0390*/  IMAD R28, R12, R13, R24 ;  /* 0x0000000d0c1c7224 */ /* 0x000fc600078e0218 */
[----:B------:R-:W5:Y:S04]  /*03a0*/  LDG.E R24, desc[UR12][R4.64+0x14] ;  /* 0x0000140c04187981 */ /* 0x000f68000c1e1900 */
[----:B------:R-:W5:Y:S04]  /*03b0*/  LDG.E R12, desc[UR12][R4.64+0x18] ;  /* 0x0000180c040c7981 */ /* 0x000f68000c1e1900 */
[----:B------:R-:W5:Y:S01]  /*03c0*/  LDG.E R13, desc[UR12][R2.64+0x6000] ;  /* 0x0060000c020d7981 */ /* 0x000f62000c1e1900 */
[----:B------:R-:W-:-:S04]  /*03d0*/  IMAD R9, R10, R9, R28 ;  /* 0x000000090a097224 */ /* 0x000fc800078e021c */
[----:B------:R-:W-:Y:S01]  /*03e0*/  IMAD R8, R8, R11, R9 ;  /* 0x0000000b08087224 */ /* 0x000fe200078e0209 */
[----:B------:R-:W-:-:S04]  /*03f0*/  UIADD3 UR4, UPT, UPT, UR4, 0x10, URZ ;  /* 0x0000001004047890 */ /* 0x000fc8000fffe0ff */
[----:B------:R-:W-:Y:S01]  /*0400*/  UISETP.NE.AND UP0, UPT, UR4, 0x400, UPT ;  /* 0x000004000400788c */ /* 0x000fe2000bf05270 */
[----:B------:R-:W-:Y:S02]  /*0410*/  IADD3 R7, PT, PT, R7, 0x10, RZ ;  /* 0x0000001007077810 */ /* 0x000fe40007ffe0ff */
[----:B------:R-:W-:Y:S01]  /*0420*/  IADD3 R6, PT, PT, R6, 0x4000, RZ ;  /* 0x0000400006067810 */ /* 0x000fe20007ffe0ff */
[----:B--2---:R-:W-:-:S04]  /*0430*/  IMAD R8, R16, R17, R8 ;  /* 0x0000001110087224 */ /* 0x004fc800078e0208 */
[----:B---3--:R-:W-:-:S04]  /*0440*/  IMAD R8, R14, R15, R8 ;  /* 0x0000000f0e087224 */ /* 0x008fc800078e0208 */
[----:B----4-:R-:W-:-:S04]  /*0450*/  IMAD R8, R18, R19, R8 ;  /* 0x0000001312087224 */ /* 0x010fc800078e0208 */
[----:B-----5:R-:W-:-:S04]  /*0460*/  IMAD R8, R20, R21, R8 ;  /* 0x0000001514087224 */ /* 0x020fc800078e0208 */
[----:B------:R-:W-:-:S04]  /*0470*/  IMAD R8, R22, R23, R8 ;  /* 0x0000001716087224 */ /* 0x000fc800078e0208 */
[----:B------:R-:W-:-:S04]  /*0480*/  IMAD R8, R24, R25, R8 ;  /* 0x0000001918087224 */ /* 0x000fc800078e0208 */
[----:B------:R-:W-:-:S04]  /*0490*/  IMAD R8, R12, R13, R8 ;  /* 0x0000000d0c087224 */ /* 0x000fc800078e0208 */
[----:B------:R-:W-:Y:S01]  /*04a0*/  IMAD R14, R26, R27, R8 ;  /* 0x0000001b1a0e7224 */ /* 0x000fe200078e0208 */
[----:B------:R-:W-:Y:S06]  /*04b0*/  BRA.U UP0, `(.L_x_4) ;  /* 0xfffffffd00147547 */ /* 0x000fec000b83ffff */
[----:B------:R-:W0:Y:S02]  /*04c0*/  LDC.64 R2, c[0x0][0x390] ;  /* 0x0000e400ff027b82 */ /* 0x000e240000000a00 */
[----:B0-----:R-:W-:-:S05]  /*04d0*/  IMAD.WIDE R2, R0, 0x4, R2 ;  /* 0x0000000400027825 */ /* 0x001fca00078e0202 */
[----:B------:R-:W-:Y:S01]  /*04e0*/  STG.E desc[UR12][R2.64], R14 ;  /* 0x0000000e02007986 */ /* 0x000fe2000c10190c */
[----:B------:R-:W-:Y:S05]  /*04f0*/  EXIT ;  /* 0x000000000000794d */ /* 0x000fea0003800000 */
.L_x_5:
        /* <DEDUP_REMOVED lines=16> */
.L_x_8:


//--------------------- .nv.shared._Z23cudaMatMulSharedTsukubaPiS_S_ --------------------------
	.section	.nv.shared._Z23cudaMatMulSharedTsukubaPiS_S_,"aw",@nobits
	.sectionflags	@""
	.align	4
.nv.shared._Z23cudaMatMulSharedTsukubaPiS_S_:
	.zero		9216


//--------------------- .nv.shared.reserved.0     --------------------------
	.section	.nv.shared.reserved.0,"aw",@nobits
	.weak		__nv_reservedSMEM_offset_0_alias
	.size		__nv_reservedSMEM_offset_0_alias, 0, 64
	.other		__nv_reservedSMEM_offset_0_alias,@"STO_CUDA_RESERVED_SHARED STV_DEFAULT"
__nv_reservedSMEM_offset_0_alias:
	.zero		0
	.zero		64


//--------------------- .nv.shared._Z16cudaMatMulSharedPiS_S_ --------------------------
	.section	.nv.shared._Z16cudaMatMulSharedPiS_S_,"aw",@nobits
	.sectionflags	@""
	.align	4
.nv.shared._Z16cudaMatMulSharedPiS_S_:
	.zero		9216


//--------------------- .nv.constant0._Z23cudaMatMulSharedTsukubaPiS_S_ --------------------------
	.section	.nv.constant0._Z23cudaMatMulSharedTsukubaPiS_S_,"a",@progbits
	.sectionflags	@""
	.align	4
.nv.constant0._Z23cudaMatMulSharedTsukubaPiS_S_:
	.zero		920


//--------------------- .nv.constant0._Z16cudaMatMulSharedPiS_S_ --------------------------
	.section	.nv.constant0._Z16cudaMatMulSharedPiS_S_,"a",@progbits
	.sectionflags	@""
	.align	4
.nv.constant0._Z16cudaMatMulSharedPiS_S_:
	.zero		920


//--------------------- .nv.constant0._Z10cudaMatMulPiS_S_ --------------------------
	.section	.nv.constant0._Z10cudaMatMulPiS_S_,"a",@progbits
	.sectionflags	@""
	.align	4
.nv.constant0._Z10cudaMatMulPiS_S_:
	.zero		920


//--------------------- SYMBOLS --------------------------

	.type		.nv.reservedSmem.offset0,@object
	.size		.nv.reservedSmem.offset0,0x4
	.type		.nv.reservedSmem.cap,@object
	.size		.nv.reservedSmem.cap,0x4
